	.headerflags	@"EF_CUDA_TEXMODE_UNIFIED EF_CUDA_64BIT_ADDRESS EF_CUDA_ACCELERATORS EF_CUDA_SM90 EF_CUDA_VIRTUAL_SM(EF_CUDA_SM90)"
	.elftype	@"ET_EXEC"


//--------------------- .nv.info                  --------------------------
	.section	.nv.info,"",@"SHT_CUDA_INFO"
	.align	4


	//----- nvinfo : EIATTR_REGCOUNT
	.align		4
        /*0000*/ 	.byte	0x04, 0x2f
        /*0002*/ 	.short	(.L_3 - .L_2)
	.align		4
.L_2:
        /*0004*/ 	.word	index@(triton_poi_fused__native_batch_norm_legit_no_training_reflection_pad2d_relu_2)
        /*0008*/ 	.word	0x00000018


	//----- nvinfo : EIATTR_MIN_STACK_SIZE
	.align		4
.L_3:
        /*000c*/ 	.byte	0x04, 0x12
        /*000e*/ 	.short	(.L_5 - .L_4)
	.align		4
.L_4:
        /*0010*/ 	.word	index@(triton_poi_fused__native_batch_norm_legit_no_training_reflection_pad2d_relu_2)
        /*0014*/ 	.word	0x00000000


	//----- nvinfo : EIATTR_FRAME_SIZE
	.align		4
.L_5:
        /*0018*/ 	.byte	0x04, 0x11
        /*001a*/ 	.short	(.L_7 - .L_6)
	.align		4
.L_6:
        /*001c*/ 	.word	index@(triton_poi_fused__native_batch_norm_legit_no_training_reflection_pad2d_relu_2)
        /*0020*/ 	.word	0x00000000


	//----- nvinfo : EIATTR_MIN_STACK_SIZE
	.align		4
.L_7:
        /*0024*/ 	.byte	0x04, 0x12
        /*0026*/ 	.short	(.L_9 - .L_8)
	.align		4
.L_8:
        /*0028*/ 	.word	index@(triton_poi_fused__native_batch_norm_legit_no_training_reflection_pad2d_relu_2)
        /*002c*/ 	.word	0x00000000
.L_9:


//--------------------- .nv.info.triton_poi_fused__native_batch_norm_legit_no_training_reflection_pad2d_relu_2 --------------------------
	.section	.nv.info.triton_poi_fused__native_batch_norm_legit_no_training_reflection_pad2d_relu_2,"",@"SHT_CUDA_INFO"
	.sectionflags	@""
	.align	4


	//----- nvinfo : EIATTR_CUDA_API_VERSION
	.align		4
        /*0000*/ 	.byte	0x04, 0x37
        /*0002*/ 	.short	(.L_11 - .L_10)
.L_10:
        /*0004*/ 	.word	0x0000007c


	//----- nvinfo : EIATTR_KPARAM_INFO
	.align		4
.L_11:
        /*0008*/ 	.byte	0x04, 0x17
        /*000a*/ 	.short	(.L_13 - .L_12)
.L_12:
        /*000c*/ 	.word	0x00000000
        /*0010*/ 	.short	0x0006
        /*0012*/ 	.short	0x0030
        /*0014*/ 	.byte	0x00, 0xf0, 0x11, 0x00


	//----- nvinfo : EIATTR_KPARAM_INFO
	.align		4
.L_13:
        /*0018*/ 	.byte	0x04, 0x17
        /*001a*/ 	.short	(.L_15 - .L_14)
.L_14:
        /*001c*/ 	.word	0x00000000
        /*0020*/ 	.short	0x0005
        /*0022*/ 	.short	0x0028
        /*0024*/ 	.byte	0x00, 0xf4, 0x21, 0x00


	//----- nvinfo : EIATTR_KPARAM_INFO
	.align		4
.L_15:
        /*0028*/ 	.byte	0x04, 0x17
        /*002a*/ 	.short	(.L_17 - .L_16)
.L_16:
        /*002c*/ 	.word	0x00000000
        /*0030*/ 	.short	0x0004
        /*0032*/ 	.short	0x0020
        /*0034*/ 	.byte	0x00, 0xf4, 0x21, 0x00


	//----- nvinfo : EIATTR_KPARAM_INFO
	.align		4
.L_17:
        /*0038*/ 	.byte	0x04, 0x17
        /*003a*/ 	.short	(.L_19 - .L_18)
.L_18:
        /*003c*/ 	.word	0x00000000
        /*0040*/ 	.short	0x0003
        /*0042*/ 	.short	0x0018
        /*0044*/ 	.byte	0x00, 0xf4, 0x21, 0x00


	//----- nvinfo : EIATTR_KPARAM_INFO
	.align		4
.L_19:
        /*0048*/ 	.byte	0x04, 0x17
        /*004a*/ 	.short	(.L_21 - .L_20)
.L_20:
        /*004c*/ 	.word	0x00000000
        /*0050*/ 	.short	0x0002
        /*0052*/ 	.short	0x0010
        /*0054*/ 	.byte	0x00, 0xf4, 0x21, 0x00


	//----- nvinfo : EIATTR_KPARAM_INFO
	.align		4
.L_21:
        /*0058*/ 	.byte	0x04, 0x17
        /*005a*/ 	.short	(.L_23 - .L_22)
.L_22:
        /*005c*/ 	.word	0x00000000
        /*0060*/ 	.short	0x0001
        /*0062*/ 	.short	0x0008
        /*0064*/ 	.byte	0x00, 0xf4, 0x21, 0x00


	//----- nvinfo : EIATTR_KPARAM_INFO
	.align		4
.L_23:
        /*0068*/ 	.byte	0x04, 0x17
        /*006a*/ 	.short	(.L_25 - .L_24)
.L_24:
        /*006c*/ 	.word	0x00000000
        /*0070*/ 	.short	0x0000
        /*0072*/ 	.short	0x0000
        /*0074*/ 	.byte	0x00, 0xf4, 0x21, 0x00


	//----- nvinfo : EIATTR_SPARSE_MMA_MASK
	.align		4
.L_25:
        /*0078*/ 	.byte	0x03, 0x50
        /*007a*/ 	.short	0x0000


	//----- nvinfo : EIATTR_MAXREG_COUNT
	.align		4
        /*007c*/ 	.byte	0x03, 0x1b
        /*007e*/ 	.short	0x00ff


	//----- nvinfo : EIATTR_EXIT_INSTR_OFFSETS
	.align		4
        /*0080*/ 	.byte	0x04, 0x1c
        /*0082*/ 	.short	(.L_27 - .L_26)


	//   ....[0]....
.L_26:
        /*0084*/ 	.word	0x000006b0


	//   ....[1]....
        /*0088*/ 	.word	0x000006d0


	//----- nvinfo : EIATTR_REQNTID
	.align		4
.L_27:
        /*008c*/ 	.byte	0x04, 0x10
        /*008e*/ 	.short	(.L_29 - .L_28)
.L_28:
        /*0090*/ 	.word	0x00000080
        /*0094*/ 	.word	0x00000001
        /*0098*/ 	.word	0x00000001


	//----- nvinfo : EIATTR_CBANK_PARAM_SIZE
	.align		4
.L_29:
        /*009c*/ 	.byte	0x03, 0x19
        /*009e*/ 	.short	0x0034


	//----- nvinfo : EIATTR_PARAM_CBANK
	.align		4
        /*00a0*/ 	.byte	0x04, 0x0a
        /*00a2*/ 	.short	(.L_31 - .L_30)
	.align		4
.L_30:
        /*00a4*/ 	.word	index@(.nv.constant0.triton_poi_fused__native_batch_norm_legit_no_training_reflection_pad2d_relu_2)
        /*00a8*/ 	.short	0x0210
        /*00aa*/ 	.short	0x0034


	//----- nvinfo : EIATTR_SW_WAR
	.align		4
.L_31:
        /*00ac*/ 	.byte	0x04, 0x36
        /*00ae*/ 	.short	(.L_33 - .L_32)
.L_32:
        /*00b0*/ 	.word	0x00000008
.L_33:


//--------------------- .nv.callgraph             --------------------------
	.section	.nv.callgraph,"",@"SHT_CUDA_CALLGRAPH"
	.align	4
	.sectionentsize	8
	.align		4
        /*0000*/ 	.word	0x00000000
	.align		4
        /*0004*/ 	.word	0xffffffff
	.align		4
        /*0008*/ 	.word	0x00000000
	.align		4
        /*000c*/ 	.word	0xfffffffe
	.align		4
        /*0010*/ 	.word	0x00000000
	.align		4
        /*0014*/ 	.word	0xfffffffd
	.align		4
        /*0018*/ 	.word	0x00000000
	.align		4
        /*001c*/ 	.word	0xfffffffc


//--------------------- .nv.constant4             --------------------------
	.section	.nv.constant4,"a",@progbits
	.align	8
	.align		8
.nv.constant4:
        /*0000*/ 	.dword	_$_str
	.align		8
        /*0008*/ 	.dword	_$_str_$_2


//--------------------- .text.triton_poi_fused__native_batch_norm_legit_no_training_reflection_pad2d_relu_2 --------------------------
	.section	.text.triton_poi_fused__native_batch_norm_legit_no_training_reflection_pad2d_relu_2,"ax",@progbits
	.align	128
        .global         triton_poi_fused__native_batch_norm_legit_no_training_reflection_pad2d_relu_2
        .type           triton_poi_fused__native_batch_norm_legit_no_training_reflection_pad2d_relu_2,@function
        .size           triton_poi_fused__native_batch_norm_legit_no_training_reflection_pad2d_relu_2,(.L_x_1 - triton_poi_fused__native_batch_norm_legit_no_training_reflection_pad2d_relu_2)
        .other          triton_poi_fused__native_batch_norm_legit_no_training_reflection_pad2d_relu_2,@"STO_CUDA_ENTRY STV_DEFAULT"
triton_poi_fused__native_batch_norm_legit_no_training_reflection_pad2d_relu_2:
.text.triton_poi_fused__native_batch_norm_legit_no_training_reflection_pad2d_relu_2:
[----:B------:R-:W0:Y:S01]  /*0000*/  LDC R1, c[0x0][0x28] ;  /* 0x00000a00ff017b82 */ /* 0x000e220000000800 */
[----:B------:R-:W1:Y:S07]  /*0010*/  S2R R0, SR_TID.X ;  /* 0x0000000000007919 */ /* 0x000e6e0000002100 */
[----:B------:R-:W2:Y:S01]  /*0020*/  LDC.64 R4, c[0x0][0x220] ;  /* 0x00008800ff047b82 */ /* 0x000ea20000000a00 */
[----:B------:R-:W-:Y:S01]  /*0030*/  CS2R R8, SRZ ;  /* 0x0000000000087805 */ /* 0x000fe2000001ff00 */
[----:B------:R-:W-:Y:S01]  /*0040*/  ULDC.64 UR4, c[0x0][0x208] ;  /* 0x0000820000047ab9 */ /* 0x000fe20000000a00 */
[----:B------:R-:W3:Y:S05]  /*0050*/  S2R R3, SR_CTAID.X ;  /* 0x0000000000037919 */ /* 0x000eea0000002500 */
[----:B------:R-:W4:Y:S01]  /*0060*/  LDC.64 R14, c[0x0][0x218] ;  /* 0x00008600ff0e7b82 */ /* 0x000f220000000a00 */
[----:B-1----:R-:W-:-:S05]  /*0070*/  IMAD.SHL.U32 R0, R0, 0x2, RZ ;  /* 0x0000000200007824 */ /* 0x002fca00078e00ff */
[----:B------:R-:W-:-:S05]  /*0080*/  LOP3.LUT R0, R0, 0xfe, RZ, 0xc0, !PT ;  /* 0x000000fe00007812 */ /* 0x000fca00078ec0ff */
[----:B---3--:R-:W-:-:S04]  /*0090*/  IMAD R0, R3, 0x100, R0 ;  /* 0x0000010003007824 */ /* 0x008fc800078e0200 */
[C---:B------:R-:W-:Y:S01]  /*00a0*/  IMAD.HI R2, R0.reuse, 0x38e38e39, RZ ;  /* 0x38e38e3900027827 */ /* 0x040fe200078e02ff */
[----:B------:R-:W-:-:S03]  /*00b0*/  ISETP.GE.AND P0, PT, R0, 0x480, PT ;  /* 0x000004800000780c */ /* 0x000fc60003f06270 */
[----:B------:R-:W-:Y:S01]  /*00c0*/  IMAD.HI R6, R0, 0x2aaaaaab, RZ ;  /* 0x2aaaaaab00067827 */ /* 0x000fe200078e02ff */
[----:B------:R-:W-:-:S04]  /*00d0*/  SHF.R.U32.HI R3, RZ, 0x1f, R2 ;  /* 0x0000001fff037819 */ /* 0x000fc80000011602 */
[----:B------:R-:W-:Y:S02]  /*00e0*/  LEA.HI.SX32 R2, R2, R3, 0x1d ;  /* 0x0000000302027211 */ /* 0x000fe400078feaff */
[----:B------:R-:W-:Y:S02]  /*00f0*/  LEA.HI R6, R6, R6, RZ, 0x1 ;  /* 0x0000000606067211 */ /* 0x000fe400078f08ff */
[----:B------:R-:W-:-:S03]  /*0100*/  LEA.HI R3, R2, R2, RZ, 0x3 ;  /* 0x0000000202037211 */ /* 0x000fc600078f18ff */
[----:B------:R-:W-:Y:S01]  /*0110*/  IMAD.HI R11, R6, 0x2aaaaaab, RZ ;  /* 0x2aaaaaab060b7827 */ /* 0x000fe200078e02ff */
[----:B------:R-:W-:Y:S02]  /*0120*/  LOP3.LUT R13, R3, 0xfffffff8, RZ, 0xc0, !PT ;  /* 0xfffffff8030d7812 */ /* 0x000fe400078ec0ff */
[----:B------:R-:W-:-:S03]  /*0130*/  IADD3 R3, R0, 0x1, RZ ;  /* 0x0000000100037810 */ /* 0x000fc60007ffe0ff */
[----:B------:R-:W-:Y:S02]  /*0140*/  IMAD.IADD R13, R2, 0x1, -R13 ;  /* 0x00000001020d7824 */ /* 0x000fe400078e0a0d */
[----:B------:R-:W-:Y:S01]  /*0150*/  IMAD.HI R7, R3, 0x2aaaaaab, RZ ;  /* 0x2aaaaaab03077827 */ /* 0x000fe200078e02ff */
[----:B------:R-:W-:-:S03]  /*0160*/  LEA.HI R11, R11, R11, RZ, 0x1 ;  /* 0x0000000b0b0b7211 */ /* 0x000fc600078f08ff */
[----:B--2---:R-:W-:Y:S01]  /*0170*/  IMAD.WIDE R4, R13, 0x4, R4 ;  /* 0x000000040d047825 */ /* 0x004fe200078e0204 */
[----:B------:R-:W-:-:S03]  /*0180*/  LEA.HI R10, R7, R7, RZ, 0x1 ;  /* 0x00000007070a7211 */ /* 0x000fc600078f08ff */
[----:B------:R-:W-:Y:S01]  /*0190*/  IMAD R7, R6, 0x6, RZ ;  /* 0x0000000606077824 */ /* 0x000fe200078e02ff */
[----:B------:R-:W2:Y:S01]  /*01a0*/  @!P0 LDG.E.EL R8, desc[UR4][R4.64] ;  /* 0x0000000404088981 */ /* 0x000ea2000c2e1900 */
[----:B------:R-:W-:-:S03]  /*01b0*/  IMAD R10, R10, 0x6, RZ ;  /* 0x000000060a0a7824 */ /* 0x000fc600078e02ff */
[----:B------:R1:W3:Y:S01]  /*01c0*/  @!P0 LDG.E.EL R9, desc[UR4][R4.64] ;  /* 0x0000000404098981 */ /* 0x0002e2000c2e1900 */
[----:B------:R-:W-:Y:S01]  /*01d0*/  IMAD R11, R11, 0x6, RZ ;  /* 0x000000060b0b7824 */ /* 0x000fe200078e02ff */
[----:B------:R-:W-:Y:S01]  /*01e0*/  LOP3.LUT R10, RZ, R10, RZ, 0x33, !PT ;  /* 0x0000000aff0a7212 */ /* 0x000fe200078e33ff */
[----:B----4-:R-:W-:Y:S01]  /*01f0*/  IMAD.WIDE R20, R13, 0x4, R14 ;  /* 0x000000040d147825 */ /* 0x010fe200078e020e */
[----:B------:R-:W-:Y:S02]  /*0200*/  LOP3.LUT R7, RZ, R7, RZ, 0x33, !PT ;  /* 0x00000007ff077212 */ /* 0x000fe400078e33ff */
[----:B------:R-:W-:Y:S02]  /*0210*/  CS2R R14, SRZ ;  /* 0x00000000000e7805 */ /* 0x000fe4000001ff00 */
[----:B------:R-:W-:Y:S01]  /*0220*/  LOP3.LUT R11, RZ, R11, RZ, 0x33, !PT ;  /* 0x0000000bff0b7212 */ /* 0x000fe200078e33ff */
[----:B------:R-:W-:Y:S01]  /*0230*/  IMAD.IADD R10, R3, 0x1, R10 ;  /* 0x00000001030a7824 */ /* 0x000fe200078e020a */
[----:B------:R-:W-:-:S02]  /*0240*/  IADD3 R7, R0, R7, RZ ;  /* 0x0000000700077210 */ /* 0x000fc40007ffe0ff */
[----:B------:R-:W-:Y:S01]  /*0250*/  IADD3 R6, R6, R11, RZ ;  /* 0x0000000b06067210 */ /* 0x000fe20007ffe0ff */
[----:B------:R-:W4:Y:S01]  /*0260*/  @!P0 LDG.E.EL R15, desc[UR4][R20.64] ;  /* 0x00000004140f8981 */ /* 0x000f22000c2e1900 */
[----:B------:R-:W-:Y:S02]  /*0270*/  IABS R3, R7 ;  /* 0x0000000700037213 */ /* 0x000fe40000000000 */
[----:B------:R-:W-:Y:S02]  /*0280*/  IABS R7, R10 ;  /* 0x0000000a00077213 */ /* 0x000fe40000000000 */
[----:B-1----:R-:W-:Y:S01]  /*0290*/  IABS R4, R6 ;  /* 0x0000000600047213 */ /* 0x002fe20000000000 */
[----:B------:R-:W1:Y:S01]  /*02a0*/  LDC.64 R10, c[0x0][0x210] ;  /* 0x00008400ff0a7b82 */ /* 0x000e620000000a00 */
[----:B------:R-:W-:Y:S01]  /*02b0*/  IADD3 R3, R3, -0x3, RZ ;  /* 0xfffffffd03037810 */ /* 0x000fe20007ffe0ff */
[----:B------:R-:W-:Y:S02]  /*02c0*/  IMAD.MOV.U32 R6, RZ, RZ, R7 ;  /* 0x000000ffff067224 */ /* 0x000fe400078e0007 */
[----:B------:R-:W-:Y:S01]  /*02d0*/  IMAD.MOV.U32 R7, RZ, RZ, R4 ;  /* 0x000000ffff077224 */ /* 0x000fe200078e0004 */
[----:B------:R-:W-:-:S02]  /*02e0*/  IABS R12, R3 ;  /* 0x00000003000c7213 */ /* 0x000fc40000000000 */
[----:B------:R-:W-:Y:S01]  /*02f0*/  IADD3 R6, R6, -0x3, RZ ;  /* 0xfffffffd06067810 */ /* 0x000fe20007ffe0ff */
[----:B------:R-:W-:Y:S01]  /*0300*/  VIADD R3, R7, 0xfffffffd ;  /* 0xfffffffd07037836 */ /* 0x000fe20000000000 */
[----:B------:R-:W5:Y:S01]  /*0310*/  LDC.64 R4, c[0x0][0x228] ;  /* 0x00008a00ff047b82 */ /* 0x000f620000000a00 */
[----:B------:R-:W-:Y:S01]  /*0320*/  MOV R7, R12 ;  /* 0x0000000c00077202 */ /* 0x000fe20000000f00 */
[----:B------:R-:W-:Y:S01]  /*0330*/  IMAD.MOV.U32 R12, RZ, RZ, RZ ;  /* 0x000000ffff0c7224 */ /* 0x000fe200078e00ff */
[----:B------:R-:W-:Y:S02]  /*0340*/  IABS R17, R6 ;  /* 0x0000000600117213 */ /* 0x000fe40000000000 */
[----:B------:R-:W-:Y:S02]  /*0350*/  LEA R6, R2, 0xf, 0x4 ;  /* 0x0000000f02067811 */ /* 0x000fe400078e20ff */
[----:B------:R-:W-:Y:S02]  /*0360*/  IABS R19, R3 ;  /* 0x0000000300137213 */ /* 0x000fe40000000000 */
[----:B------:R-:W5:Y:S01]  /*0370*/  LDC.64 R2, c[0x0][0x230] ;  /* 0x00008c00ff027b82 */ /* 0x000f620000000a00 */
[----:B------:R-:W-:Y:S01]  /*0380*/  IMAD.IADD R7, R6, 0x1, -R7 ;  /* 0x0000000106077824 */ /* 0x000fe200078e0a07 */
[----:B------:R-:W-:-:S03]  /*0390*/  IADD3 R6, R6, -R17, RZ ;  /* 0x8000001106067210 */ /* 0x000fc60007ffe0ff */
[C---:B------:R-:W-:Y:S02]  /*03a0*/  IMAD R7, R19.reuse, -0x4, R7 ;  /* 0xfffffffc13077824 */ /* 0x040fe400078e0207 */
[----:B------:R-:W-:Y:S02]  /*03b0*/  IMAD R19, R19, -0x4, R6 ;  /* 0xfffffffc13137824 */ /* 0x000fe400078e0206 */
[----:B-1----:R-:W-:-:S04]  /*03c0*/  IMAD.WIDE R6, R7, 0x4, R10 ;  /* 0x0000000407067825 */ /* 0x002fc800078e020a */
[----:B------:R-:W-:Y:S01]  /*03d0*/  IMAD.WIDE R18, R19, 0x4, R10 ;  /* 0x0000000413127825 */ /* 0x000fe200078e020a */
[----:B------:R-:W-:-:S03]  /*03e0*/  CS2R R10, SRZ ;  /* 0x00000000000a7805 */ /* 0x000fc6000001ff00 */
[----:B-----5:R-:W-:Y:S01]  /*03f0*/  IMAD.WIDE R4, R13, 0x4, R4 ;  /* 0x000000040d047825 */ /* 0x020fe200078e0204 */
[----:B------:R-:W4:Y:S01]  /*0400*/  @!P0 LDG.E.EL R12, desc[UR4][R18.64] ;  /* 0x00000004120c8981 */ /* 0x000f22000c2e1900 */
[----:B------:R-:W-:-:S03]  /*0410*/  CS2R R16, SRZ ;  /* 0x0000000000107805 */ /* 0x000fc6000001ff00 */
[----:B------:R-:W5:Y:S01]  /*0420*/  @!P0 LDG.E.EL R11, desc[UR4][R6.64] ;  /* 0x00000004060b8981 */ /* 0x000f62000c2e1900 */
[----:B0-----:R-:W-:Y:S01]  /*0430*/  IMAD.WIDE R2, R13, 0x4, R2 ;  /* 0x000000040d027825 */ /* 0x001fe200078e0202 */
[----:B------:R-:W-:Y:S02]  /*0440*/  HFMA2.MMA R13, -RZ, RZ, 0, 0 ;  /* 0x00000000ff0d7435 */ /* 0x000fe400000001ff */
[----:B------:R-:W5:Y:S04]  /*0450*/  @!P0 LDG.E.EL R10, desc[UR4][R20.64] ;  /* 0x00000004140a8981 */ /* 0x000f68000c2e1900 */
[----:B------:R-:W5:Y:S04]  /*0460*/  @!P0 LDG.E.EL R17, desc[UR4][R4.64] ;  /* 0x0000000404118981 */ /* 0x000f68000c2e1900 */
[----:B------:R-:W5:Y:S04]  /*0470*/  @!P0 LDG.E.EL R14, desc[UR4][R2.64] ;  /* 0x00000004020e8981 */ /* 0x000f68000c2e1900 */
[----:B------:R0:W5:Y:S04]  /*0480*/  @!P0 LDG.E.EL R16, desc[UR4][R4.64] ;  /* 0x0000000404108981 */ /* 0x000168000c2e1900 */
[----:B------:R1:W5:Y:S01]  /*0490*/  @!P0 LDG.E.EL R13, desc[UR4][R2.64] ;  /* 0x00000004020d8981 */ /* 0x000362000c2e1900 */
[----:B0-----:R-:W-:Y:S01]  /*04a0*/  MOV R4, 0x3e800000 ;  /* 0x3e80000000047802 */ /* 0x001fe20000000f00 */
[----:B-1----:R-:W0:Y:S02]  /*04b0*/  LDC.64 R2, c[0x0][0x238] ;  /* 0x00008e00ff027b82 */ /* 0x002e240000000a00 */
[----:B0-----:R-:W-:-:S04]  /*04c0*/  IMAD.WIDE R2, R0, 0x4, R2 ;  /* 0x0000000400027825 */ /* 0x001fc800078e0202 */
[----:B--2---:R-:W-:Y:S01]  /*04d0*/  FADD R8, R8, 9.9999997473787516356e-06 ;  /* 0x3727c5ac08087421 */ /* 0x004fe20000000000 */
[----:B---3--:R-:W-:-:S03]  /*04e0*/  FADD R9, R9, 9.9999997473787516356e-06 ;  /* 0x3727c5ac09097421 */ /* 0x008fc60000000000 */
[----:B------:R-:W0:Y:S08]  /*04f0*/  MUFU.SQRT R6, R8 ;  /* 0x0000000800067308 */ /* 0x000e300000002000 */
[----:B------:R-:W1:Y:S01]  /*0500*/  MUFU.SQRT R7, R9 ;  /* 0x0000000900077308 */ /* 0x000e620000002000 */
[C---:B0-----:R-:W-:Y:S02]  /*0510*/  FSETP.GT.AND P1, PT, R6.reuse, 8.50705917302346158658e+37, PT ;  /* 0x7e8000000600780b */ /* 0x041fe40003f24000 */
[----:B------:R-:W-:-:S02]  /*0520*/  FSETP.GEU.AND P3, PT, R6, 1.175494350822287508e-38, PT ;  /* 0x008000000600780b */ /* 0x000fc40003f6e000 */
[C---:B-1----:R-:W-:Y:S02]  /*0530*/  FSETP.GT.AND P2, PT, R7.reuse, 8.50705917302346158658e+37, PT ;  /* 0x7e8000000700780b */ /* 0x042fe40003f44000 */
[----:B------:R-:W-:-:S07]  /*0540*/  FSETP.GEU.AND P4, PT, R7, 1.175494350822287508e-38, PT ;  /* 0x008000000700780b */ /* 0x000fce0003f8e000 */
[----:B------:R-:W-:-:S04]  /*0550*/  @P1 FMUL R6, R6, 0.25 ;  /* 0x3e80000006061820 */ /* 0x000fc80000400000 */
[----:B------:R-:W-:Y:S01]  /*0560*/  @!P3 FMUL R6, R6, 16777216 ;  /* 0x4b8000000606b820 */ /* 0x000fe20000400000 */
[----:B------:R-:W-:-:S04]  /*0570*/  @P2 FMUL R7, R7, 0.25 ;  /* 0x3e80000007072820 */ /* 0x000fc80000400000 */
[----:B------:R-:W-:Y:S01]  /*0580*/  @!P4 FMUL R7, R7, 16777216 ;  /* 0x4b8000000707c820 */ /* 0x000fe20000400000 */
[----:B------:R-:W0:Y:S01]  /*0590*/  MUFU.RCP R6, R6 ;  /* 0x0000000600067308 */ /* 0x000e220000001000 */
[----:B------:R-:W-:-:S07]  /*05a0*/  FSEL R5, R4, 1, P1 ;  /* 0x3f80000004057808 */ /* 0x000fce0000800000 */
[----:B------:R-:W1:Y:S01]  /*05b0*/  MUFU.RCP R7, R7 ;  /* 0x0000000700077308 */ /* 0x000e620000001000 */
[----:B------:R-:W-:Y:S01]  /*05c0*/  FSEL R4, R4, 1, P2 ;  /* 0x3f80000004047808 */ /* 0x000fe20001000000 */
[----:B------:R-:W-:-:S04]  /*05d0*/  @!P3 FMUL R5, R5, 16777216 ;  /* 0x4b8000000505b820 */ /* 0x000fc80000400000 */
[----:B------:R-:W-:Y:S01]  /*05e0*/  @!P4 FMUL R4, R4, 16777216 ;  /* 0x4b8000000404c820 */ /* 0x000fe20000400000 */
[----:B0-----:R-:W-:Y:S01]  /*05f0*/  FMUL R5, R6, R5 ;  /* 0x0000000506057220 */ /* 0x001fe20000400000 */
[----:B----4-:R-:W-:Y:S01]  /*0600*/  FADD R12, -R15, R12 ;  /* 0x0000000c0f0c7221 */ /* 0x010fe20000000100 */
[----:B-----5:R-:W-:Y:S01]  /*0610*/  FADD R10, -R10, R11 ;  /* 0x0000000b0a0a7221 */ /* 0x020fe20000000100 */
[----:B-1----:R-:W-:-:S03]  /*0620*/  FMUL R9, R7, R4 ;  /* 0x0000000407097220 */ /* 0x002fc60000400000 */
[----:B------:R-:W-:Y:S01]  /*0630*/  FMUL R5, R10, R5 ;  /* 0x000000050a057220 */ /* 0x000fe20000400000 */
[----:B------:R-:W-:-:S03]  /*0640*/  FMUL R12, R12, R9 ;  /* 0x000000090c0c7220 */ /* 0x000fc60000400000 */
[----:B------:R-:W-:Y:S01]  /*0650*/  FFMA R5, R5, R17, R14 ;  /* 0x0000001105057223 */ /* 0x000fe2000000000e */
[----:B------:R-:W-:-:S04]  /*0660*/  FFMA R12, R12, R16, R13 ;  /* 0x000000100c0c7223 */ /* 0x000fc8000000000d */
[C---:B------:R-:W-:Y:S02]  /*0670*/  FSETP.GEU.AND P1, PT, R5.reuse, RZ, PT ;  /* 0x000000ff0500720b */ /* 0x040fe40003f2e000 */
[C---:B------:R-:W-:Y:S02]  /*0680*/  FSETP.GEU.AND P2, PT, R12.reuse, RZ, PT ;  /* 0x000000ff0c00720b */ /* 0x040fe40003f4e000 */
[----:B------:R-:W-:Y:S02]  /*0690*/  FSEL R4, R5, RZ, P1 ;  /* 0x000000ff05047208 */ /* 0x000fe40000800000 */
[----:B------:R-:W-:Y:S01]  /*06a0*/  FSEL R5, R12, RZ, P2 ;  /* 0x000000ff0c057208 */ /* 0x000fe20001000000 */
[----:B------:R-:W-:Y:S08]  /*06b0*/  @P0 EXIT ;  /* 0x000000000000094d */ /* 0x000ff00003800000 */
[----:B------:R-:W-:Y:S01]  /*06c0*/  STG.E.64 desc[UR4][R2.64], R4 ;  /* 0x0000000402007986 */ /* 0x000fe2000c101b04 */
[----:B------:R-:W-:Y:S05]  /*06d0*/  EXIT ;  /* 0x000000000000794d */ /* 0x000fea0003800000 */
.L_x_0:
[----:B------:R-:W-:-:S00]  /*06e0*/  BRA `(.L_x_0) ;  /* 0xfffffffc00fc7947 */ /* 0x000fc0000383ffff */
[----:B------:R-:W-:-:S00]  /*06f0*/  NOP ;  /* 0x0000000000007918 */ /* 0x000fc00000000000 */
        /* <DEDUP_REMOVED lines=8> */
.L_x_1:


//--------------------- .nv.global.init           --------------------------
	.section	.nv.global.init,"aw",@progbits
.nv.global.init:
	.type		_$_str,@object
	.size		_$_str,(_$_str_$_2 - _$_str)
_$_str:
        /*0000*/ 	.byte	0x5f, 0x5f, 0x43, 0x55, 0x44, 0x41, 0x5f, 0x46, 0x54, 0x5a, 0x00
	.type		_$_str_$_2,@object
	.size		_$_str_$_2,(.L_1 - _$_str_$_2)
_$_str_$_2:
        /*000b*/ 	.byte	0x5f, 0x5f, 0x43, 0x55, 0x44, 0x41, 0x5f, 0x50, 0x52, 0x45, 0x43, 0x5f, 0x53, 0x51, 0x52, 0x54
        /*001b*/ 	.byte	0x00
.L_1:


//--------------------- .nv.constant0.triton_poi_fused__native_batch_norm_legit_no_training_reflection_pad2d_relu_2 --------------------------
	.section	.nv.constant0.triton_poi_fused__native_batch_norm_legit_no_training_reflection_pad2d_relu_2,"a",@progbits
	.sectionflags	@""
	.align	4
.nv.constant0.triton_poi_fused__native_batch_norm_legit_no_training_reflection_pad2d_relu_2:
	.zero		580
